//
// Generated by NVIDIA NVVM Compiler
//
// Compiler Build ID: CL-36424714
// Cuda compilation tools, release 13.0, V13.0.88
// Based on NVVM 20.0.0
//

.version 9.0
.target sm_100
.address_size 64

	// .globl	_Z19vec_vec_mult_kernelPdPKdS1_l
// _ZZ19vec_vec_mult_kernelPdPKdS1_lE12partialInner has been demoted

.visible .entry _Z19vec_vec_mult_kernelPdPKdS1_l(
	.param .u64 .ptr .align 1 _Z19vec_vec_mult_kernelPdPKdS1_l_param_0,
	.param .u64 .ptr .align 1 _Z19vec_vec_mult_kernelPdPKdS1_l_param_1,
	.param .u64 .ptr .align 1 _Z19vec_vec_mult_kernelPdPKdS1_l_param_2,
	.param .u64 _Z19vec_vec_mult_kernelPdPKdS1_l_param_3
)
{
	.reg .pred 	%p<13>;
	.reg .b32 	%r<8>;
	.reg .b64 	%rd<15>;
	.reg .b64 	%fd<35>;
	// demoted variable
	.shared .align 8 .b8 _ZZ19vec_vec_mult_kernelPdPKdS1_lE12partialInner[8192];
	ld.param.u64 	%rd2, [_Z19vec_vec_mult_kernelPdPKdS1_l_param_0];
	ld.param.u64 	%rd3, [_Z19vec_vec_mult_kernelPdPKdS1_l_param_1];
	ld.param.u64 	%rd4, [_Z19vec_vec_mult_kernelPdPKdS1_l_param_2];
	ld.param.u64 	%rd5, [_Z19vec_vec_mult_kernelPdPKdS1_l_param_3];
	mov.u32 	%r1, %ctaid.x;
	mov.u32 	%r4, %ntid.x;
	mov.u32 	%r2, %tid.x;
	mad.lo.s32 	%r5, %r1, %r4, %r2;
	cvt.s64.s32 	%rd1, %r5;
	setp.le.s64 	%p1, %rd5, %rd1;
	shl.b32 	%r6, %r2, 3;
	mov.u32 	%r7, _ZZ19vec_vec_mult_kernelPdPKdS1_lE12partialInner;
	add.s32 	%r3, %r7, %r6;
	@%p1 bra 	$L__BB0_2;
	cvta.to.global.u64 	%rd7, %rd3;
	cvta.to.global.u64 	%rd8, %rd4;
	shl.b64 	%rd9, %rd1, 3;
	add.s64 	%rd10, %rd7, %rd9;
	ld.global.f64 	%fd1, [%rd10];
	add.s64 	%rd11, %rd8, %rd9;
	ld.global.f64 	%fd2, [%rd11];
	mul.f64 	%fd3, %fd1, %fd2;
	st.shared.f64 	[%r3], %fd3;
	bra.uni 	$L__BB0_3;
$L__BB0_2:
	mov.b64 	%rd6, 0;
	st.shared.u64 	[%r3], %rd6;
$L__BB0_3:
	bar.sync 	0;
	setp.gt.u32 	%p2, %r2, 511;
	@%p2 bra 	$L__BB0_5;
	ld.shared.f64 	%fd4, [%r3+4096];
	ld.shared.f64 	%fd5, [%r3];
	add.f64 	%fd6, %fd4, %fd5;
	st.shared.f64 	[%r3], %fd6;
$L__BB0_5:
	bar.sync 	0;
	setp.gt.u32 	%p3, %r2, 255;
	@%p3 bra 	$L__BB0_7;
	ld.shared.f64 	%fd7, [%r3+2048];
	ld.shared.f64 	%fd8, [%r3];
	add.f64 	%fd9, %fd7, %fd8;
	st.shared.f64 	[%r3], %fd9;
$L__BB0_7:
	bar.sync 	0;
	setp.gt.u32 	%p4, %r2, 127;
	@%p4 bra 	$L__BB0_9;
	ld.shared.f64 	%fd10, [%r3+1024];
	ld.shared.f64 	%fd11, [%r3];
	add.f64 	%fd12, %fd10, %fd11;
	st.shared.f64 	[%r3], %fd12;
$L__BB0_9:
	bar.sync 	0;
	setp.gt.u32 	%p5, %r2, 63;
	@%p5 bra 	$L__BB0_11;
	ld.shared.f64 	%fd13, [%r3+512];
	ld.shared.f64 	%fd14, [%r3];
	add.f64 	%fd15, %fd13, %fd14;
	st.shared.f64 	[%r3], %fd15;
$L__BB0_11:
	bar.sync 	0;
	setp.gt.u32 	%p6, %r2, 31;
	@%p6 bra 	$L__BB0_13;
	ld.shared.f64 	%fd16, [%r3+256];
	ld.shared.f64 	%fd17, [%r3];
	add.f64 	%fd18, %fd16, %fd17;
	st.shared.f64 	[%r3], %fd18;
$L__BB0_13:
	bar.sync 	0;
	setp.gt.u32 	%p7, %r2, 15;
	@%p7 bra 	$L__BB0_15;
	ld.shared.f64 	%fd19, [%r3+128];
	ld.shared.f64 	%fd20, [%r3];
	add.f64 	%fd21, %fd19, %fd20;
	st.shared.f64 	[%r3], %fd21;
$L__BB0_15:
	bar.sync 	0;
	setp.gt.u32 	%p8, %r2, 7;
	@%p8 bra 	$L__BB0_17;
	ld.shared.f64 	%fd22, [%r3+64];
	ld.shared.f64 	%fd23, [%r3];
	add.f64 	%fd24, %fd22, %fd23;
	st.shared.f64 	[%r3], %fd24;
$L__BB0_17:
	bar.sync 	0;
	setp.gt.u32 	%p9, %r2, 3;
	@%p9 bra 	$L__BB0_19;
	ld.shared.f64 	%fd25, [%r3+32];
	ld.shared.f64 	%fd26, [%r3];
	add.f64 	%fd27, %fd25, %fd26;
	st.shared.f64 	[%r3], %fd27;
$L__BB0_19:
	bar.sync 	0;
	setp.gt.u32 	%p10, %r2, 1;
	@%p10 bra 	$L__BB0_21;
	ld.shared.f64 	%fd28, [%r3+16];
	ld.shared.f64 	%fd29, [%r3];
	add.f64 	%fd30, %fd28, %fd29;
	st.shared.f64 	[%r3], %fd30;
$L__BB0_21:
	bar.sync 	0;
	setp.ne.s32 	%p11, %r2, 0;
	@%p11 bra 	$L__BB0_23;
	ld.shared.f64 	%fd31, [_ZZ19vec_vec_mult_kernelPdPKdS1_lE12partialInner+8];
	ld.shared.f64 	%fd32, [%r3];
	add.f64 	%fd33, %fd31, %fd32;
	st.shared.f64 	[%r3], %fd33;
$L__BB0_23:
	setp.ne.s32 	%p12, %r2, 0;
	bar.sync 	0;
	@%p12 bra 	$L__BB0_25;
	ld.shared.f64 	%fd34, [_ZZ19vec_vec_mult_kernelPdPKdS1_lE12partialInner];
	cvta.to.global.u64 	%rd12, %rd2;
	mul.wide.u32 	%rd13, %r1, 8;
	add.s64 	%rd14, %rd12, %rd13;
	st.global.f64 	[%rd14], %fd34;
$L__BB0_25:
	ret;

}


// ===== COMPILED SASS (sm_100) =====

	.target	sm_100

	.elftype	@"ET_EXEC"


//--------------------- .note.nv.tkinfo           --------------------------
	.section	.note.nv.tkinfo,"",@"SHT_NOTE"
	.sectionflags	@"SHF_NOTE_NV_TKINFO"
	.tkinfo
        /*0018*/ 	.word	0x00000002
        /*0030*/ 	.string	""
        /*0030*/ 	.string	"ptxas"
        /*0030*/ 	.string	"Cuda compilation tools, release 13.0, V13.0.88"
        /*0030*/ 	.string	"Build cuda_13.0.r13.0/compiler.36424714_0"
        /*0030*/ 	.string	"-arch sm_100 -m 64 "



//--------------------- .note.nv.cuinfo           --------------------------
	.section	.note.nv.cuinfo,"",@"SHT_NOTE"
	.sectionflags	@"SHF_NOTE_NV_CUINFO"
        /*0018*/ 	.short	0x0002
        /*001a*/ 	.short	0x0064
        /*001c*/ 	.short	0x0082
	.zero		2


//--------------------- .nv.info                  --------------------------
	.section	.nv.info,"",@"SHT_CUDA_INFO"
	.align	4


	//----- nvinfo : EIATTR_REGCOUNT
	.align		4
        /*0000*/ 	.byte	0x04, 0x2f
        /*0002*/ 	.short	(.L_1 - .L_0)
	.align		4
.L_0:
        /*0004*/ 	.word	index@(_Z19vec_vec_mult_kernelPdPKdS1_l)
        /*0008*/ 	.word	0x0000000e


	//----- nvinfo : EIATTR_FRAME_SIZE
	.align		4
.L_1:
        /*000c*/ 	.byte	0x04, 0x11
        /*000e*/ 	.short	(.L_3 - .L_2)
	.align		4
.L_2:
        /*0010*/ 	.word	index@(_Z19vec_vec_mult_kernelPdPKdS1_l)
        /*0014*/ 	.word	0x00000000


	//----- nvinfo : EIATTR_MIN_STACK_SIZE
	.align		4
.L_3:
        /*0018*/ 	.byte	0x04, 0x12
        /*001a*/ 	.short	(.L_5 - .L_4)
	.align		4
.L_4:
        /*001c*/ 	.word	index@(_Z19vec_vec_mult_kernelPdPKdS1_l)
        /*0020*/ 	.word	0x00000000
.L_5:


//--------------------- .nv.compat                --------------------------
	.section	.nv.compat,"",@"SHT_CUDA_COMPAT_INFO"
	.align	4
        /*0000*/ 	.byte	0x02, 0x09, 0x00, 0x00, 0x02, 0x02, 0x01, 0x00, 0x02, 0x05, 0x05, 0x00, 0x03, 0x07, 0x01, 0x01
        /*0010*/ 	.byte	0x02, 0x03, 0x00, 0x00, 0x02, 0x06, 0x01, 0x00, 0x04, 0x0b, 0x08, 0x00, 0x01, 0x00, 0x00, 0x00
        /*0020*/ 	.byte	0x00, 0x00, 0x00, 0x00


//--------------------- .nv.info._Z19vec_vec_mult_kernelPdPKdS1_l --------------------------
	.section	.nv.info._Z19vec_vec_mult_kernelPdPKdS1_l,"",@"SHT_CUDA_INFO"
	.sectionflags	@""
	.align	4


	//----- nvinfo : EIATTR_CUDA_API_VERSION
	.align		4
        /*0000*/ 	.byte	0x04, 0x37
        /*0002*/ 	.short	(.L_7 - .L_6)
.L_6:
        /*0004*/ 	.word	0x00000082


	//----- nvinfo : EIATTR_KPARAM_INFO
	.align		4
.L_7:
        /*0008*/ 	.byte	0x04, 0x17
        /*000a*/ 	.short	(.L_9 - .L_8)
.L_8:
        /*000c*/ 	.word	0x00000000
        /*0010*/ 	.short	0x0003
        /*0012*/ 	.short	0x0018
        /*0014*/ 	.byte	0x00, 0xf0, 0x21, 0x00


	//----- nvinfo : EIATTR_KPARAM_INFO
	.align		4
.L_9:
        /*0018*/ 	.byte	0x04, 0x17
        /*001a*/ 	.short	(.L_11 - .L_10)
.L_10:
        /*001c*/ 	.word	0x00000000
        /*0020*/ 	.short	0x0002
        /*0022*/ 	.short	0x0010
        /*0024*/ 	.byte	0x00, 0xf5, 0x21, 0x00


	//----- nvinfo : EIATTR_KPARAM_INFO
	.align		4
.L_11:
        /*0028*/ 	.byte	0x04, 0x17
        /*002a*/ 	.short	(.L_13 - .L_12)
.L_12:
        /*002c*/ 	.word	0x00000000
        /*0030*/ 	.short	0x0001
        /*0032*/ 	.short	0x0008
        /*0034*/ 	.byte	0x00, 0xf5, 0x21, 0x00


	//----- nvinfo : EIATTR_KPARAM_INFO
	.align		4
.L_13:
        /*0038*/ 	.byte	0x04, 0x17
        /*003a*/ 	.short	(.L_15 - .L_14)
.L_14:
        /*003c*/ 	.word	0x00000000
        /*0040*/ 	.short	0x0000
        /*0042*/ 	.short	0x0000
        /*0044*/ 	.byte	0x00, 0xf5, 0x21, 0x00


	//----- nvinfo : EIATTR_SPARSE_MMA_MASK
	.align		4
.L_15:
        /*0048*/ 	.byte	0x03, 0x50
        /*004a*/ 	.short	0x0000


	//----- nvinfo : EIATTR_MAXREG_COUNT
	.align		4
        /*004c*/ 	.byte	0x03, 0x1b
        /*004e*/ 	.short	0x00ff


	//----- nvinfo : EIATTR_NUM_BARRIERS
	.align		4
        /*0050*/ 	.byte	0x02, 0x4c
        /*0052*/ 	.byte	0x01
	.zero		1


	//----- nvinfo : EIATTR_MERCURY_ISA_VERSION
	.align		4
        /*0054*/ 	.byte	0x03, 0x5f
        /*0056*/ 	.short	0x0101


	//----- nvinfo : EIATTR_VRC_CTA_INIT_COUNT
	.align		4
        /*0058*/ 	.byte	0x02, 0x4a
	.zero		1
	.zero		1


	//----- nvinfo : EIATTR_EXIT_INSTR_OFFSETS
	.align		4
        /*005c*/ 	.byte	0x04, 0x1c
        /*005e*/ 	.short	(.L_17 - .L_16)


	//   ....[0]....
.L_16:
        /*0060*/ 	.word	0x00000580


	//   ....[1]....
        /*0064*/ 	.word	0x000005d0


	//----- nvinfo : EIATTR_CBANK_PARAM_SIZE
	.align		4
.L_17:
        /*0068*/ 	.byte	0x03, 0x19
        /*006a*/ 	.short	0x0020


	//----- nvinfo : EIATTR_PARAM_CBANK
	.align		4
        /*006c*/ 	.byte	0x04, 0x0a
        /*006e*/ 	.short	(.L_19 - .L_18)
	.align		4
.L_18:
        /*0070*/ 	.word	index@(.nv.constant0._Z19vec_vec_mult_kernelPdPKdS1_l)
        /*0074*/ 	.short	0x0380
        /*0076*/ 	.short	0x0020


	//----- nvinfo : EIATTR_SW_WAR
	.align		4
.L_19:
        /*0078*/ 	.byte	0x04, 0x36
        /*007a*/ 	.short	(.L_21 - .L_20)
.L_20:
        /*007c*/ 	.word	0x00000008
.L_21:


//--------------------- .nv.callgraph             --------------------------
	.section	.nv.callgraph,"",@"SHT_CUDA_CALLGRAPH"
	.align	4
	.sectionentsize	8
	.align		4
        /*0000*/ 	.word	0x00000000
	.align		4
        /*0004*/ 	.word	0xffffffff
	.align		4
        /*0008*/ 	.word	0x00000000
	.align		4
        /*000c*/ 	.word	0xfffffffe
	.align		4
        /*0010*/ 	.word	0x00000000
	.align		4
        /*0014*/ 	.word	0xfffffffd
	.align		4
        /*0018*/ 	.word	0x00000000
	.align		4
        /*001c*/ 	.word	0xfffffffc


//--------------------- .text._Z19vec_vec_mult_kernelPdPKdS1_l --------------------------
	.section	.text._Z19vec_vec_mult_kernelPdPKdS1_l,"ax",@progbits
	.align	128
        .global         _Z19vec_vec_mult_kernelPdPKdS1_l
        .type           _Z19vec_vec_mult_kernelPdPKdS1_l,@function
        .size           _Z19vec_vec_mult_kernelPdPKdS1_l,(.L_x_1 - _Z19vec_vec_mult_kernelPdPKdS1_l)
        .other          _Z19vec_vec_mult_kernelPdPKdS1_l,@"STO_CUDA_ENTRY STV_DEFAULT"
_Z19vec_vec_mult_kernelPdPKdS1_l:
.text._Z19vec_vec_mult_kernelPdPKdS1_l:
[----:B------:R-:W-:Y:S01]  /*0000*/  LDC R1, c[0x0][0x37c] ;  /* 0x0000df00ff017b82 */ /* 0x000fe20000000800 */
[----:B------:R-:W0:Y:S01]  /*0010*/  S2R R0, SR_CTAID.X ;  /* 0x0000000000007919 */ /* 0x000e220000002500 */
[----:B------:R-:W0:Y:S01]  /*0020*/  LDCU UR4, c[0x0][0x360] ;  /* 0x00006c00ff0477ac */ /* 0x000e220008000800 */
[----:B------:R-:W0:Y:S01]  /*0030*/  S2R R3, SR_TID.X ;  /* 0x0000000000037919 */ /* 0x000e220000002100 */
[----:B------:R-:W1:Y:S01]  /*0040*/  LDCU.64 UR6, c[0x0][0x398] ;  /* 0x00007300ff0677ac */ /* 0x000e620008000a00 */
[----:B0-----:R-:W-:-:S05]  /*0050*/  IMAD R2, R0, UR4, R3 ;  /* 0x0000000400027c24 */ /* 0x001fca000f8e0203 */
[----:B-1----:R-:W-:Y:S02]  /*0060*/  ISETP.GE.U32.AND P0, PT, R2, UR6, PT ;  /* 0x0000000602007c0c */ /* 0x002fe4000bf06070 */
[----:B------:R-:W-:-:S04]  /*0070*/  SHF.R.S32.HI R5, RZ, 0x1f, R2 ;  /* 0x0000001fff057819 */ /* 0x000fc80000011402 */
[----:B------:R-:W-:Y:S01]  /*0080*/  ISETP.GE.AND.EX P0, PT, R5, UR7, PT, P0 ;  /* 0x0000000705007c0c */ /* 0x000fe2000bf06300 */
[----:B------:R-:W0:-:S12]  /*0090*/  LDCU.64 UR6, c[0x0][0x358] ;  /* 0x00006b00ff0677ac */ /* 0x000e180008000a00 */
[----:B------:R-:W1:Y:S01]  /*00a0*/  @!P0 LDC.64 R8, c[0x0][0x388] ;  /* 0x0000e200ff088b82 */ /* 0x000e620000000a00 */
[C---:B------:R-:W-:Y:S01]  /*00b0*/  @!P0 IMAD.SHL.U32 R11, R2.reuse, 0x8, RZ ;  /* 0x00000008020b8824 */ /* 0x040fe200078e00ff */
[----:B------:R-:W-:-:S06]  /*00c0*/  @!P0 SHF.L.U64.HI R2, R2, 0x3, R5 ;  /* 0x0000000302028819 */ /* 0x000fcc0000010205 */
[----:B------:R-:W2:Y:S01]  /*00d0*/  @!P0 LDC.64 R6, c[0x0][0x390] ;  /* 0x0000e400ff068b82 */ /* 0x000ea20000000a00 */
[----:B-1----:R-:W-:-:S05]  /*00e0*/  @!P0 IADD3 R8, P1, PT, R11, R8, RZ ;  /* 0x000000080b088210 */ /* 0x002fca0007f3e0ff */
[----:B------:R-:W-:Y:S01]  /*00f0*/  @!P0 IMAD.X R9, R2, 0x1, R9, P1 ;  /* 0x0000000102098824 */ /* 0x000fe200008e0609 */
[----:B--2---:R-:W-:-:S04]  /*0100*/  @!P0 IADD3 R10, P2, PT, R11, R6, RZ ;  /* 0x000000060b0a8210 */ /* 0x004fc80007f5e0ff */
[----:B0-----:R-:W2:Y:S01]  /*0110*/  @!P0 LDG.E.64 R4, desc[UR6][R8.64] ;  /* 0x0000000608048981 */ /* 0x001ea2000c1e1b00 */
[----:B------:R-:W-:-:S05]  /*0120*/  @!P0 IMAD.X R11, R2, 0x1, R7, P2 ;  /* 0x00000001020b8824 */ /* 0x000fca00010e0607 */
[----:B------:R-:W2:Y:S01]  /*0130*/  @!P0 LDG.E.64 R6, desc[UR6][R10.64] ;  /* 0x000000060a068981 */ /* 0x000ea2000c1e1b00 */
[----:B------:R-:W0:Y:S01]  /*0140*/  S2UR UR5, SR_CgaCtaId ;  /* 0x00000000000579c3 */ /* 0x000e220000008800 */
[----:B------:R-:W-:Y:S02]  /*0150*/  UMOV UR4, 0x400 ;  /* 0x0000040000047882 */ /* 0x000fe40000000000 */
[----:B0-----:R-:W-:-:S06]  /*0160*/  ULEA UR4, UR5, UR4, 0x18 ;  /* 0x0000000405047291 */ /* 0x001fcc000f8ec0ff */
[C---:B------:R-:W-:Y:S02]  /*0170*/  LEA R2, R3.reuse, UR4, 0x3 ;  /* 0x0000000403027c11 */ /* 0x040fe4000f8e18ff */
[----:B------:R-:W-:Y:S01]  /*0180*/  ISETP.GT.U32.AND P1, PT, R3, 0x1ff, PT ;  /* 0x000001ff0300780c */ /* 0x000fe20003f24070 */
[----:B--2---:R-:W-:-:S07]  /*0190*/  @!P0 DMUL R4, R4, R6 ;  /* 0x0000000604048228 */ /* 0x004fce0000000000 */
[----:B------:R-:W-:Y:S04]  /*01a0*/  @!P0 STS.64 [R2], R4 ;  /* 0x0000000402008388 */ /* 0x000fe80000000a00 */
[----:B------:R-:W-:Y:S01]  /*01b0*/  @P0 STS.64 [R2], RZ ;  /* 0x000000ff02000388 */ /* 0x000fe20000000a00 */
[----:B------:R-:W-:Y:S06]  /*01c0*/  BAR.SYNC.DEFER_BLOCKING 0x0 ;  /* 0x0000000000007b1d */ /* 0x000fec0000010000 */
[----:B------:R-:W-:Y:S04]  /*01d0*/  @!P1 LDS.64 R6, [R2+0x1000] ;  /* 0x0010000002069984 */ /* 0x000fe80000000a00 */
[----:B------:R-:W0:Y:S01]  /*01e0*/  @!P1 LDS.64 R8, [R2] ;  /* 0x0000000002089984 */ /* 0x000e220000000a00 */
[----:B------:R-:W-:Y:S01]  /*01f0*/  ISETP.GT.U32.AND P0, PT, R3, 0xff, PT ;  /* 0x000000ff0300780c */ /* 0x000fe20003f04070 */
[----:B0-----:R-:W-:-:S07]  /*0200*/  @!P1 DADD R6, R6, R8 ;  /* 0x0000000006069229 */ /* 0x001fce0000000008 */
[----:B------:R-:W-:Y:S01]  /*0210*/  @!P1 STS.64 [R2], R6 ;  /* 0x0000000602009388 */ /* 0x000fe20000000a00 */
        /* <DEDUP_REMOVED lines=45> */
[----:B------:R-:W-:Y:S01]  /*04f0*/  ISETP.NE.AND P0, PT, R3, RZ, PT ;  /* 0x000000ff0300720c */ /* 0x000fe20003f05270 */
[----:B0-----:R-:W-:-:S07]  /*0500*/  @!P1 DADD R4, R4, R10 ;  /* 0x0000000004049229 */ /* 0x001fce000000000a */
[----:B------:R-:W-:Y:S01]  /*0510*/  @!P1 STS.64 [R2], R4 ;  /* 0x0000000402009388 */ /* 0x000fe20000000a00 */
[----:B------:R-:W-:Y:S06]  /*0520*/  BAR.SYNC.DEFER_BLOCKING 0x0 ;  /* 0x0000000000007b1d */ /* 0x000fec0000010000 */
[----:B------:R-:W-:Y:S04]  /*0530*/  @!P0 LDS.64 R6, [UR4+0x8] ;  /* 0x00000804ff068984 */ /* 0x000fe80008000a00 */
[----:B------:R-:W0:Y:S02]  /*0540*/  @!P0 LDS.64 R10, [R2] ;  /* 0x00000000020a8984 */ /* 0x000e240000000a00 */
[----:B0-----:R-:W-:-:S07]  /*0550*/  @!P0 DADD R6, R6, R10 ;  /* 0x0000000006068229 */ /* 0x001fce000000000a */
[----:B------:R0:W-:Y:S01]  /*0560*/  @!P0 STS.64 [R2], R6 ;  /* 0x0000000602008388 */ /* 0x0001e20000000a00 */
[----:B------:R-:W-:Y:S06]  /*0570*/  BAR.SYNC.DEFER_BLOCKING 0x0 ;  /* 0x0000000000007b1d */ /* 0x000fec0000010000 */
[----:B------:R-:W-:Y:S05]  /*0580*/  @P0 EXIT ;  /* 0x000000000000094d */ /* 0x000fea0003800000 */
[----:B0-----:R-:W0:Y:S01]  /*0590*/  LDS.64 R2, [UR4] ;  /* 0x00000004ff027984 */ /* 0x001e220008000a00 */
[----:B------:R-:W1:Y:S02]  /*05a0*/  LDC.64 R4, c[0x0][0x380] ;  /* 0x0000e000ff047b82 */ /* 0x000e640000000a00 */
[----:B-1----:R-:W-:-:S05]  /*05b0*/  IMAD.WIDE.U32 R4, R0, 0x8, R4 ;  /* 0x0000000800047825 */ /* 0x002fca00078e0004 */
[----:B0-----:R-:W-:Y:S01]  /*05c0*/  STG.E.64 desc[UR6][R4.64], R2 ;  /* 0x0000000204007986 */ /* 0x001fe2000c101b06 */
[----:B------:R-:W-:Y:S05]  /*05d0*/  EXIT ;  /* 0x000000000000794d */ /* 0x000fea0003800000 */
.L_x_0:
[----:B------:R-:W-:-:S00]  /*05e0*/  BRA `(.L_x_0) ;  /* 0xfffffffc00fc7947 */ /* 0x000fc0000383ffff */
[----:B------:R-:W-:-:S00]  /*05f0*/  NOP ;  /* 0x0000000000007918 */ /* 0x000fc00000000000 */
        /* <DEDUP_REMOVED lines=8> */
.L_x_1:


//--------------------- .nv.shared._Z19vec_vec_mult_kernelPdPKdS1_l --------------------------
	.section	.nv.shared._Z19vec_vec_mult_kernelPdPKdS1_l,"aw",@nobits
	.sectionflags	@""
	.align	8
.nv.shared._Z19vec_vec_mult_kernelPdPKdS1_l:
	.zero		9216


//--------------------- .nv.shared.reserved.0     --------------------------
	.section	.nv.shared.reserved.0,"aw",@nobits
	.weak		__nv_reservedSMEM_offset_0_alias
	.size		__nv_reservedSMEM_offset_0_alias, 0, 64
	.other		__nv_reservedSMEM_offset_0_alias,@"STO_CUDA_RESERVED_SHARED STV_DEFAULT"
__nv_reservedSMEM_offset_0_alias:
	.zero		0
	.zero		64


//--------------------- .nv.constant0._Z19vec_vec_mult_kernelPdPKdS1_l --------------------------
	.section	.nv.constant0._Z19vec_vec_mult_kernelPdPKdS1_l,"a",@progbits
	.sectionflags	@""
	.align	4
.nv.constant0._Z19vec_vec_mult_kernelPdPKdS1_l:
	.zero		928


//--------------------- SYMBOLS --------------------------

	.type		.nv.reservedSmem.offset0,@object
	.size		.nv.reservedSmem.offset0,0x4
	.type		.nv.reservedSmem.cap,@object
	.size		.nv.reservedSmem.cap,0x4
